//
// Generated by NVIDIA NVVM Compiler
//
// Compiler Build ID: CL-36424714
// Cuda compilation tools, release 13.0, V13.0.88
// Based on NVVM 20.0.0
//

.version 9.0
.target sm_100
.address_size 64

	// .globl	_Z14hello_from_gpuv
.extern .func  (.param .b32 func_retval0) vprintf
(
	.param .b64 vprintf_param_0,
	.param .b64 vprintf_param_1
)
;
.global .align 1 .b8 $str[42] = {72, 101, 108, 108, 111, 32, 87, 111, 114, 108, 100, 32, 102, 114, 111, 109, 32, 71, 80, 85, 33, 32, 84, 104, 114, 101, 97, 100, 32, 37, 100, 32, 115, 97, 121, 115, 32, 104, 105, 46, 10};

.visible .entry _Z14hello_from_gpuv()
{
	.local .align 8 .b8 	__local_depot0[8];
	.reg .b64 	%SP;
	.reg .b64 	%SPL;
	.reg .b32 	%r<4>;
	.reg .b64 	%rd<5>;

	mov.u64 	%SPL, __local_depot0;
	cvta.local.u64 	%SP, %SPL;
	add.u64 	%rd1, %SP, 0;
	add.u64 	%rd2, %SPL, 0;
	mov.u32 	%r1, %tid.x;
	st.local.u32 	[%rd2], %r1;
	mov.u64 	%rd3, $str;
	cvta.global.u64 	%rd4, %rd3;
	{ // callseq 0, 0
	.param .b64 param0;
	st.param.b64 	[param0], %rd4;
	.param .b64 param1;
	st.param.b64 	[param1], %rd1;
	.param .b32 retval0;
	call.uni (retval0), 
	vprintf, 
	(
	param0, 
	param1
	);
	ld.param.b32 	%r2, [retval0];
	} // callseq 0
	ret;

}


// ===== COMPILED SASS (sm_100) =====

	.target	sm_100

	.elftype	@"ET_EXEC"


//--------------------- .note.nv.tkinfo           --------------------------
	.section	.note.nv.tkinfo,"",@"SHT_NOTE"
	.sectionflags	@"SHF_NOTE_NV_TKINFO"
	.tkinfo
        /*0018*/ 	.word	0x00000002
        /*0030*/ 	.string	""
        /*0030*/ 	.string	"ptxas"
        /*0030*/ 	.string	"Cuda compilation tools, release 13.0, V13.0.88"
        /*0030*/ 	.string	"Build cuda_13.0.r13.0/compiler.36424714_0"
        /*0030*/ 	.string	"-arch sm_100 -m 64 "



//--------------------- .note.nv.cuinfo           --------------------------
	.section	.note.nv.cuinfo,"",@"SHT_NOTE"
	.sectionflags	@"SHF_NOTE_NV_CUINFO"
        /*0018*/ 	.short	0x0002
        /*001a*/ 	.short	0x0064
        /*001c*/ 	.short	0x0082
	.zero		2


//--------------------- .nv.info                  --------------------------
	.section	.nv.info,"",@"SHT_CUDA_INFO"
	.align	4


	//----- nvinfo : EIATTR_REGCOUNT
	.align		4
        /*0000*/ 	.byte	0x04, 0x2f
        /*0002*/ 	.short	(.L_2 - .L_1)
	.align		4
.L_1:
        /*0004*/ 	.word	index@(_Z14hello_from_gpuv)
        /*0008*/ 	.word	0x00000018


	//----- nvinfo : EIATTR_FRAME_SIZE
	.align		4
.L_2:
        /*000c*/ 	.byte	0x04, 0x11
        /*000e*/ 	.short	(.L_4 - .L_3)
	.align		4
.L_3:
        /*0010*/ 	.word	index@(_Z14hello_from_gpuv)
        /*0014*/ 	.word	0x00000008


	//----- nvinfo : EIATTR_MIN_STACK_SIZE
	.align		4
.L_4:
        /*0018*/ 	.byte	0x04, 0x12
        /*001a*/ 	.short	(.L_6 - .L_5)
	.align		4
.L_5:
        /*001c*/ 	.word	index@(_Z14hello_from_gpuv)
        /*0020*/ 	.word	0x00000008
.L_6:


//--------------------- .nv.compat                --------------------------
	.section	.nv.compat,"",@"SHT_CUDA_COMPAT_INFO"
	.align	4
        /*0000*/ 	.byte	0x02, 0x09, 0x00, 0x00, 0x02, 0x02, 0x01, 0x00, 0x02, 0x05, 0x05, 0x00, 0x03, 0x07, 0x01, 0x01
        /*0010*/ 	.byte	0x02, 0x03, 0x00, 0x00, 0x02, 0x06, 0x01, 0x00, 0x04, 0x0b, 0x08, 0x00, 0x09, 0x00, 0x00, 0x00
        /*0020*/ 	.byte	0x00, 0x00, 0x00, 0x00


//--------------------- .nv.info._Z14hello_from_gpuv --------------------------
	.section	.nv.info._Z14hello_from_gpuv,"",@"SHT_CUDA_INFO"
	.sectionflags	@""
	.align	4


	//----- nvinfo : EIATTR_CUDA_API_VERSION
	.align		4
        /*0000*/ 	.byte	0x04, 0x37
        /*0002*/ 	.short	(.L_8 - .L_7)
.L_7:
        /*0004*/ 	.word	0x00000082


	//----- nvinfo : EIATTR_SPARSE_MMA_MASK
	.align		4
.L_8:
        /*0008*/ 	.byte	0x03, 0x50
        /*000a*/ 	.short	0x0000


	//----- nvinfo : EIATTR_MAXREG_COUNT
	.align		4
        /*000c*/ 	.byte	0x03, 0x1b
        /*000e*/ 	.short	0x00ff


	//----- nvinfo : EIATTR_EXTERNS
	.align		4
        /*0010*/ 	.byte	0x04, 0x0f
        /*0012*/ 	.short	(.L_10 - .L_9)


	//   ....[0]....
	.align		4
.L_9:
        /*0014*/ 	.word	index@(vprintf)


	//----- nvinfo : EIATTR_MERCURY_ISA_VERSION
	.align		4
.L_10:
        /*0018*/ 	.byte	0x03, 0x5f
        /*001a*/ 	.short	0x0101


	//----- nvinfo : EIATTR_VRC_CTA_INIT_COUNT
	.align		4
        /*001c*/ 	.byte	0x02, 0x4a
	.zero		1
	.zero		1


	//----- nvinfo : EIATTR_SYSCALL_OFFSETS
	.align		4
        /*0020*/ 	.byte	0x04, 0x46
        /*0022*/ 	.short	(.L_12 - .L_11)


	//   ....[0]....
.L_11:
        /*0024*/ 	.word	0x000000e0


	//----- nvinfo : EIATTR_EXIT_INSTR_OFFSETS
	.align		4
.L_12:
        /*0028*/ 	.byte	0x04, 0x1c
        /*002a*/ 	.short	(.L_14 - .L_13)


	//   ....[0]....
.L_13:
        /*002c*/ 	.word	0x000000f0


	//----- nvinfo : EIATTR_SW_WAR
	.align		4
.L_14:
        /*0030*/ 	.byte	0x04, 0x36
        /*0032*/ 	.short	(.L_16 - .L_15)
.L_15:
        /*0034*/ 	.word	0x00000008
.L_16:


//--------------------- .nv.callgraph             --------------------------
	.section	.nv.callgraph,"",@"SHT_CUDA_CALLGRAPH"
	.align	4
	.sectionentsize	8
	.align		4
        /*0000*/ 	.word	0x00000000
	.align		4
        /*0004*/ 	.word	0xffffffff
	.align		4
        /*0008*/ 	.word	index@(_Z14hello_from_gpuv)
	.align		4
        /*000c*/ 	.word	index@(vprintf)
	.align		4
        /*0010*/ 	.word	0x00000000
	.align		4
        /*0014*/ 	.word	0xfffffffe
	.align		4
        /*0018*/ 	.word	0x00000000
	.align		4
        /*001c*/ 	.word	0xfffffffd
	.align		4
        /*0020*/ 	.word	0x00000000
	.align		4
        /*0024*/ 	.word	0xfffffffc


//--------------------- .nv.constant4             --------------------------
	.section	.nv.constant4,"a",@progbits
	.align	8
	.align		8
.nv.constant4:
        /*0000*/ 	.dword	vprintf
	.align		8
        /*0008*/ 	.dword	$str


//--------------------- .text._Z14hello_from_gpuv --------------------------
	.section	.text._Z14hello_from_gpuv,"ax",@progbits
	.align	128
        .global         _Z14hello_from_gpuv
        .type           _Z14hello_from_gpuv,@function
        .size           _Z14hello_from_gpuv,(.L_x_2 - _Z14hello_from_gpuv)
        .other          _Z14hello_from_gpuv,@"STO_CUDA_ENTRY STV_DEFAULT"
_Z14hello_from_gpuv:
.text._Z14hello_from_gpuv:
[----:B------:R-:W0:Y:S01]  /*0000*/  LDC R1, c[0x0][0x37c] ;  /* 0x0000df00ff017b82 */ /* 0x000e220000000800 */
[----:B------:R-:W1:Y:S01]  /*0010*/  S2R R8, SR_TID.X ;  /* 0x0000000000087919 */ /* 0x000e620000002100 */
[----:B0-----:R-:W-:Y:S01]  /*0020*/  VIADD R1, R1, 0xfffffff8 ;  /* 0xfffffff801017836 */ /* 0x001fe20000000000 */
[----:B------:R-:W-:Y:S01]  /*0030*/  MOV R0, 0x0 ;  /* 0x0000000000007802 */ /* 0x000fe20000000f00 */
[----:B------:R-:W0:Y:S04]  /*0040*/  LDCU UR4, c[0x0][0x2f8] ;  /* 0x00005f00ff0477ac */ /* 0x000e280008000800 */
[----:B------:R2:W3:Y:S01]  /*0050*/  LDC.64 R2, c[0x4][R0] ;  /* 0x0100000000027b82 */ /* 0x0004e20000000a00 */
[----:B------:R-:W4:Y:S01]  /*0060*/  LDCU.64 UR6, c[0x4][0x8] ;  /* 0x01000100ff0677ac */ /* 0x000f220008000a00 */
[----:B------:R-:W5:Y:S01]  /*0070*/  LDCU UR5, c[0x0][0x2fc] ;  /* 0x00005f80ff0577ac */ /* 0x000f620008000800 */
[----:B0-----:R-:W-:Y:S01]  /*0080*/  IADD3 R6, P0, PT, R1, UR4, RZ ;  /* 0x0000000401067c10 */ /* 0x001fe2000ff1e0ff */
[----:B----4-:R-:W-:Y:S01]  /*0090*/  IMAD.U32 R4, RZ, RZ, UR6 ;  /* 0x00000006ff047e24 */ /* 0x010fe2000f8e00ff */
[----:B------:R-:W-:-:S03]  /*00a0*/  MOV R5, UR7 ;  /* 0x0000000700057c02 */ /* 0x000fc60008000f00 */
[----:B-----5:R-:W-:Y:S01]  /*00b0*/  IMAD.X R7, RZ, RZ, UR5, P0 ;  /* 0x00000005ff077e24 */ /* 0x020fe200080e06ff */
[----:B-1----:R2:W-:Y:S07]  /*00c0*/  STL [R1], R8 ;  /* 0x0000000801007387 */ /* 0x0025ee0000100800 */
[----:B------:R-:W-:-:S07]  /*00d0*/  LEPC R20, `(.L_x_0) ;  /* 0x000000001014794e */ /* 0x000fce0000000000 */
[----:B--23--:R-:W-:Y:S05]  /*00e0*/  CALL.ABS.NOINC R2 ;  /* 0x0000000002007343 */ /* 0x00cfea0003c00000 */
.L_x_0:
[----:B------:R-:W-:Y:S05]  /*00f0*/  EXIT ;  /* 0x000000000000794d */ /* 0x000fea0003800000 */
.L_x_1:
[----:B------:R-:W-:-:S00]  /*0100*/  BRA `(.L_x_1) ;  /* 0xfffffffc00fc7947 */ /* 0x000fc0000383ffff */
[----:B------:R-:W-:-:S00]  /*0110*/  NOP ;  /* 0x0000000000007918 */ /* 0x000fc00000000000 */
        /* <DEDUP_REMOVED lines=14> */
.L_x_2:


//--------------------- .nv.global.init           --------------------------
	.section	.nv.global.init,"aw",@progbits
.nv.global.init:
	.type		$str,@object
	.size		$str,(.L_0 - $str)
$str:
        /*0000*/ 	.byte	0x48, 0x65, 0x6c, 0x6c, 0x6f, 0x20, 0x57, 0x6f, 0x72, 0x6c, 0x64, 0x20, 0x66, 0x72, 0x6f, 0x6d
        /*0010*/ 	.byte	0x20, 0x47, 0x50, 0x55, 0x21, 0x20, 0x54, 0x68, 0x72, 0x65, 0x61, 0x64, 0x20, 0x25, 0x64, 0x20
        /*0020*/ 	.byte	0x73, 0x61, 0x79, 0x73, 0x20, 0x68, 0x69, 0x2e, 0x0a, 0x00
.L_0:


//--------------------- .nv.shared.reserved.0     --------------------------
	.section	.nv.shared.reserved.0,"aw",@nobits
	.weak		__nv_reservedSMEM_offset_0_alias
	.size		__nv_reservedSMEM_offset_0_alias, 0, 64
	.other		__nv_reservedSMEM_offset_0_alias,@"STO_CUDA_RESERVED_SHARED STV_DEFAULT"
__nv_reservedSMEM_offset_0_alias:
	.zero		0
	.zero		64


//--------------------- .nv.constant0._Z14hello_from_gpuv --------------------------
	.section	.nv.constant0._Z14hello_from_gpuv,"a",@progbits
	.sectionflags	@""
	.align	4
.nv.constant0._Z14hello_from_gpuv:
	.zero		896


//--------------------- SYMBOLS --------------------------

	.type		.nv.reservedSmem.offset0,@object
	.size		.nv.reservedSmem.offset0,0x4
	.type		vprintf,@function
